//
// Generated by NVIDIA NVVM Compiler
//
// Compiler Build ID: CL-36424714
// Cuda compilation tools, release 13.0, V13.0.88
// Based on NVVM 20.0.0
//

.version 9.0
.target sm_100
.address_size 64

	// .globl	_Z10add_kernelPKfS0_Pfi

.visible .entry _Z10add_kernelPKfS0_Pfi(
	.param .u64 .ptr .align 1 _Z10add_kernelPKfS0_Pfi_param_0,
	.param .u64 .ptr .align 1 _Z10add_kernelPKfS0_Pfi_param_1,
	.param .u64 .ptr .align 1 _Z10add_kernelPKfS0_Pfi_param_2,
	.param .u32 _Z10add_kernelPKfS0_Pfi_param_3
)
{
	.reg .pred 	%p<2>;
	.reg .b32 	%r<6>;
	.reg .b32 	%f<4>;
	.reg .b64 	%rd<11>;

	ld.param.u64 	%rd1, [_Z10add_kernelPKfS0_Pfi_param_0];
	ld.param.u64 	%rd2, [_Z10add_kernelPKfS0_Pfi_param_1];
	ld.param.u64 	%rd3, [_Z10add_kernelPKfS0_Pfi_param_2];
	ld.param.u32 	%r2, [_Z10add_kernelPKfS0_Pfi_param_3];
	mov.u32 	%r3, %ctaid.x;
	mov.u32 	%r4, %ntid.x;
	mov.u32 	%r5, %tid.x;
	mad.lo.s32 	%r1, %r3, %r4, %r5;
	setp.ge.s32 	%p1, %r1, %r2;
	@%p1 bra 	$L__BB0_2;
	cvta.to.global.u64 	%rd4, %rd1;
	cvta.to.global.u64 	%rd5, %rd2;
	cvta.to.global.u64 	%rd6, %rd3;
	mul.wide.s32 	%rd7, %r1, 4;
	add.s64 	%rd8, %rd4, %rd7;
	ld.global.f32 	%f1, [%rd8];
	add.s64 	%rd9, %rd5, %rd7;
	ld.global.f32 	%f2, [%rd9];
	add.f32 	%f3, %f1, %f2;
	add.s64 	%rd10, %rd6, %rd7;
	st.global.f32 	[%rd10], %f3;
$L__BB0_2:
	ret;

}
	// .globl	_Z15add_kernel_vec4PKfS0_Pfi
.visible .entry _Z15add_kernel_vec4PKfS0_Pfi(
	.param .u64 .ptr .align 1 _Z15add_kernel_vec4PKfS0_Pfi_param_0,
	.param .u64 .ptr .align 1 _Z15add_kernel_vec4PKfS0_Pfi_param_1,
	.param .u64 .ptr .align 1 _Z15add_kernel_vec4PKfS0_Pfi_param_2,
	.param .u32 _Z15add_kernel_vec4PKfS0_Pfi_param_3
)
{
	.reg .pred 	%p<2>;
	.reg .b32 	%r<9>;
	.reg .b32 	%f<13>;
	.reg .b64 	%rd<11>;

	ld.param.u64 	%rd1, [_Z15add_kernel_vec4PKfS0_Pfi_param_0];
	ld.param.u64 	%rd2, [_Z15add_kernel_vec4PKfS0_Pfi_param_1];
	ld.param.u64 	%rd3, [_Z15add_kernel_vec4PKfS0_Pfi_param_2];
	ld.param.u32 	%r2, [_Z15add_kernel_vec4PKfS0_Pfi_param_3];
	mov.u32 	%r3, %ctaid.x;
	mov.u32 	%r4, %ntid.x;
	mov.u32 	%r5, %tid.x;
	mad.lo.s32 	%r6, %r3, %r4, %r5;
	shl.b32 	%r1, %r6, 2;
	or.b32  	%r7, %r1, 3;
	setp.ge.s32 	%p1, %r7, %r2;
	@%p1 bra 	$L__BB1_2;
	cvta.to.global.u64 	%rd4, %rd1;
	cvta.to.global.u64 	%rd5, %rd2;
	cvta.to.global.u64 	%rd6, %rd3;
	shr.s32 	%r8, %r1, 2;
	mul.wide.s32 	%rd7, %r8, 16;
	add.s64 	%rd8, %rd4, %rd7;
	ld.global.nc.v4.f32 	{%f1, %f2, %f3, %f4}, [%rd8];
	add.s64 	%rd9, %rd5, %rd7;
	ld.global.nc.v4.f32 	{%f5, %f6, %f7, %f8}, [%rd9];
	add.f32 	%f9, %f1, %f5;
	add.f32 	%f10, %f2, %f6;
	add.f32 	%f11, %f3, %f7;
	add.f32 	%f12, %f4, %f8;
	add.s64 	%rd10, %rd6, %rd7;
	st.global.v4.f32 	[%rd10], {%f9, %f10, %f11, %f12};
$L__BB1_2:
	ret;

}
	// .globl	_Z22add_kernel_vec4_loopedPKfS0_Pfi
.visible .entry _Z22add_kernel_vec4_loopedPKfS0_Pfi(
	.param .u64 .ptr .align 1 _Z22add_kernel_vec4_loopedPKfS0_Pfi_param_0,
	.param .u64 .ptr .align 1 _Z22add_kernel_vec4_loopedPKfS0_Pfi_param_1,
	.param .u64 .ptr .align 1 _Z22add_kernel_vec4_loopedPKfS0_Pfi_param_2,
	.param .u32 _Z22add_kernel_vec4_loopedPKfS0_Pfi_param_3
)
{
	.reg .pred 	%p<4>;
	.reg .b32 	%r<15>;
	.reg .b32 	%f<13>;
	.reg .b64 	%rd<11>;

	ld.param.u64 	%rd4, [_Z22add_kernel_vec4_loopedPKfS0_Pfi_param_0];
	ld.param.u64 	%rd5, [_Z22add_kernel_vec4_loopedPKfS0_Pfi_param_1];
	ld.param.u64 	%rd6, [_Z22add_kernel_vec4_loopedPKfS0_Pfi_param_2];
	ld.param.u32 	%r6, [_Z22add_kernel_vec4_loopedPKfS0_Pfi_param_3];
	mov.u32 	%r7, %ctaid.x;
	mov.u32 	%r1, %ntid.x;
	mov.u32 	%r8, %tid.x;
	mad.lo.s32 	%r9, %r7, %r1, %r8;
	shl.b32 	%r14, %r9, 2;
	setp.ge.s32 	%p1, %r14, %r6;
	@%p1 bra 	$L__BB2_5;
	mov.u32 	%r10, %nctaid.x;
	mul.lo.s32 	%r11, %r10, %r1;
	shl.b32 	%r3, %r11, 2;
	cvta.to.global.u64 	%rd1, %rd4;
	cvta.to.global.u64 	%rd2, %rd5;
	cvta.to.global.u64 	%rd3, %rd6;
$L__BB2_2:
	add.s32 	%r12, %r14, 3;
	setp.ge.s32 	%p2, %r12, %r6;
	@%p2 bra 	$L__BB2_4;
	shr.s32 	%r13, %r14, 2;
	mul.wide.s32 	%rd7, %r13, 16;
	add.s64 	%rd8, %rd1, %rd7;
	ld.global.nc.v4.f32 	{%f1, %f2, %f3, %f4}, [%rd8];
	add.s64 	%rd9, %rd2, %rd7;
	ld.global.nc.v4.f32 	{%f5, %f6, %f7, %f8}, [%rd9];
	add.f32 	%f9, %f1, %f5;
	add.f32 	%f10, %f2, %f6;
	add.f32 	%f11, %f3, %f7;
	add.f32 	%f12, %f4, %f8;
	add.s64 	%rd10, %rd3, %rd7;
	st.global.v4.f32 	[%rd10], {%f9, %f10, %f11, %f12};
$L__BB2_4:
	add.s32 	%r14, %r14, %r3;
	setp.lt.s32 	%p3, %r14, %r6;
	@%p3 bra 	$L__BB2_2;
$L__BB2_5:
	ret;

}


// ===== COMPILED SASS (sm_100) =====

	.target	sm_100

	.elftype	@"ET_EXEC"


//--------------------- .note.nv.tkinfo           --------------------------
	.section	.note.nv.tkinfo,"",@"SHT_NOTE"
	.sectionflags	@"SHF_NOTE_NV_TKINFO"
	.tkinfo
        /*0018*/ 	.word	0x00000002
        /*0030*/ 	.string	""
        /*0030*/ 	.string	"ptxas"
        /*0030*/ 	.string	"Cuda compilation tools, release 13.0, V13.0.88"
        /*0030*/ 	.string	"Build cuda_13.0.r13.0/compiler.36424714_0"
        /*0030*/ 	.string	"-arch sm_100 -m 64 "



//--------------------- .note.nv.cuinfo           --------------------------
	.section	.note.nv.cuinfo,"",@"SHT_NOTE"
	.sectionflags	@"SHF_NOTE_NV_CUINFO"
        /*0018*/ 	.short	0x0002
        /*001a*/ 	.short	0x0064
        /*001c*/ 	.short	0x0082
	.zero		2


//--------------------- .nv.info                  --------------------------
	.section	.nv.info,"",@"SHT_CUDA_INFO"
	.align	4


	//----- nvinfo : EIATTR_REGCOUNT
	.align		4
        /*0000*/ 	.byte	0x04, 0x2f
        /*0002*/ 	.short	(.L_1 - .L_0)
	.align		4
.L_0:
        /*0004*/ 	.word	index@(_Z10add_kernelPKfS0_Pfi)
        /*0008*/ 	.word	0x0000000c


	//----- nvinfo : EIATTR_FRAME_SIZE
	.align		4
.L_1:
        /*000c*/ 	.byte	0x04, 0x11
        /*000e*/ 	.short	(.L_3 - .L_2)
	.align		4
.L_2:
        /*0010*/ 	.word	index@(_Z10add_kernelPKfS0_Pfi)
        /*0014*/ 	.word	0x00000000


	//----- nvinfo : EIATTR_REGCOUNT
	.align		4
.L_3:
        /*0018*/ 	.byte	0x04, 0x2f
        /*001a*/ 	.short	(.L_5 - .L_4)
	.align		4
.L_4:
        /*001c*/ 	.word	index@(_Z15add_kernel_vec4PKfS0_Pfi)
        /*0020*/ 	.word	0x00000016


	//----- nvinfo : EIATTR_FRAME_SIZE
	.align		4
.L_5:
        /*0024*/ 	.byte	0x04, 0x11
        /*0026*/ 	.short	(.L_7 - .L_6)
	.align		4
.L_6:
        /*0028*/ 	.word	index@(_Z15add_kernel_vec4PKfS0_Pfi)
        /*002c*/ 	.word	0x00000000


	//----- nvinfo : EIATTR_REGCOUNT
	.align		4
.L_7:
        /*0030*/ 	.byte	0x04, 0x2f
        /*0032*/ 	.short	(.L_9 - .L_8)
	.align		4
.L_8:
        /*0034*/ 	.word	index@(_Z22add_kernel_vec4_loopedPKfS0_Pfi)
        /*0038*/ 	.word	0x00000018


	//----- nvinfo : EIATTR_FRAME_SIZE
	.align		4
.L_9:
        /*003c*/ 	.byte	0x04, 0x11
        /*003e*/ 	.short	(.L_11 - .L_10)
	.align		4
.L_10:
        /*0040*/ 	.word	index@(_Z22add_kernel_vec4_loopedPKfS0_Pfi)
        /*0044*/ 	.word	0x00000000


	//----- nvinfo : EIATTR_MIN_STACK_SIZE
	.align		4
.L_11:
        /*0048*/ 	.byte	0x04, 0x12
        /*004a*/ 	.short	(.L_13 - .L_12)
	.align		4
.L_12:
        /*004c*/ 	.word	index@(_Z22add_kernel_vec4_loopedPKfS0_Pfi)
        /*0050*/ 	.word	0x00000000


	//----- nvinfo : EIATTR_MIN_STACK_SIZE
	.align		4
.L_13:
        /*0054*/ 	.byte	0x04, 0x12
        /*0056*/ 	.short	(.L_15 - .L_14)
	.align		4
.L_14:
        /*0058*/ 	.word	index@(_Z15add_kernel_vec4PKfS0_Pfi)
        /*005c*/ 	.word	0x00000000


	//----- nvinfo : EIATTR_MIN_STACK_SIZE
	.align		4
.L_15:
        /*0060*/ 	.byte	0x04, 0x12
        /*0062*/ 	.short	(.L_17 - .L_16)
	.align		4
.L_16:
        /*0064*/ 	.word	index@(_Z10add_kernelPKfS0_Pfi)
        /*0068*/ 	.word	0x00000000
.L_17:


//--------------------- .nv.compat                --------------------------
	.section	.nv.compat,"",@"SHT_CUDA_COMPAT_INFO"
	.align	4
        /*0000*/ 	.byte	0x02, 0x09, 0x00, 0x00, 0x02, 0x02, 0x01, 0x00, 0x02, 0x05, 0x05, 0x00, 0x03, 0x07, 0x01, 0x01
        /*0010*/ 	.byte	0x02, 0x03, 0x00, 0x00, 0x02, 0x06, 0x01, 0x00, 0x04, 0x0b, 0x08, 0x00, 0x09, 0x00, 0x00, 0x00
        /*0020*/ 	.byte	0x00, 0x00, 0x00, 0x00


//--------------------- .nv.info._Z22add_kernel_vec4_loopedPKfS0_Pfi --------------------------
	.section	.nv.info._Z22add_kernel_vec4_loopedPKfS0_Pfi,"",@"SHT_CUDA_INFO"
	.sectionflags	@""
	.align	4


	//----- nvinfo : EIATTR_CUDA_API_VERSION
	.align		4
        /*0000*/ 	.byte	0x04, 0x37
        /*0002*/ 	.short	(.L_19 - .L_18)
.L_18:
        /*0004*/ 	.word	0x00000082


	//----- nvinfo : EIATTR_KPARAM_INFO
	.align		4
.L_19:
        /*0008*/ 	.byte	0x04, 0x17
        /*000a*/ 	.short	(.L_21 - .L_20)
.L_20:
        /*000c*/ 	.word	0x00000000
        /*0010*/ 	.short	0x0003
        /*0012*/ 	.short	0x0018
        /*0014*/ 	.byte	0x00, 0xf0, 0x11, 0x00


	//----- nvinfo : EIATTR_KPARAM_INFO
	.align		4
.L_21:
        /*0018*/ 	.byte	0x04, 0x17
        /*001a*/ 	.short	(.L_23 - .L_22)
.L_22:
        /*001c*/ 	.word	0x00000000
        /*0020*/ 	.short	0x0002
        /*0022*/ 	.short	0x0010
        /*0024*/ 	.byte	0x00, 0xf5, 0x21, 0x00


	//----- nvinfo : EIATTR_KPARAM_INFO
	.align		4
.L_23:
        /*0028*/ 	.byte	0x04, 0x17
        /*002a*/ 	.short	(.L_25 - .L_24)
.L_24:
        /*002c*/ 	.word	0x00000000
        /*0030*/ 	.short	0x0001
        /*0032*/ 	.short	0x0008
        /*0034*/ 	.byte	0x00, 0xf5, 0x21, 0x00


	//----- nvinfo : EIATTR_KPARAM_INFO
	.align		4
.L_25:
        /*0038*/ 	.byte	0x04, 0x17
        /*003a*/ 	.short	(.L_27 - .L_26)
.L_26:
        /*003c*/ 	.word	0x00000000
        /*0040*/ 	.short	0x0000
        /*0042*/ 	.short	0x0000
        /*0044*/ 	.byte	0x00, 0xf5, 0x21, 0x00


	//----- nvinfo : EIATTR_SPARSE_MMA_MASK
	.align		4
.L_27:
        /*0048*/ 	.byte	0x03, 0x50
        /*004a*/ 	.short	0x0000


	//----- nvinfo : EIATTR_MAXREG_COUNT
	.align		4
        /*004c*/ 	.byte	0x03, 0x1b
        /*004e*/ 	.short	0x00ff


	//----- nvinfo : EIATTR_MERCURY_ISA_VERSION
	.align		4
        /*0050*/ 	.byte	0x03, 0x5f
        /*0052*/ 	.short	0x0101


	//----- nvinfo : EIATTR_VRC_CTA_INIT_COUNT
	.align		4
        /*0054*/ 	.byte	0x02, 0x4a
	.zero		1
	.zero		1


	//----- nvinfo : EIATTR_EXIT_INSTR_OFFSETS
	.align		4
        /*0058*/ 	.byte	0x04, 0x1c
        /*005a*/ 	.short	(.L_29 - .L_28)


	//   ....[0]....
.L_28:
        /*005c*/ 	.word	0x00000080


	//   ....[1]....
        /*0060*/ 	.word	0x00000230


	//----- nvinfo : EIATTR_CRS_STACK_SIZE
	.align		4
.L_29:
        /*0064*/ 	.byte	0x04, 0x1e
        /*0066*/ 	.short	(.L_31 - .L_30)
.L_30:
        /*0068*/ 	.word	0x00000000


	//----- nvinfo : EIATTR_CBANK_PARAM_SIZE
	.align		4
.L_31:
        /*006c*/ 	.byte	0x03, 0x19
        /*006e*/ 	.short	0x001c


	//----- nvinfo : EIATTR_PARAM_CBANK
	.align		4
        /*0070*/ 	.byte	0x04, 0x0a
        /*0072*/ 	.short	(.L_33 - .L_32)
	.align		4
.L_32:
        /*0074*/ 	.word	index@(.nv.constant0._Z22add_kernel_vec4_loopedPKfS0_Pfi)
        /*0078*/ 	.short	0x0380
        /*007a*/ 	.short	0x001c


	//----- nvinfo : EIATTR_SW_WAR
	.align		4
.L_33:
        /*007c*/ 	.byte	0x04, 0x36
        /*007e*/ 	.short	(.L_35 - .L_34)
.L_34:
        /*0080*/ 	.word	0x00000008
.L_35:


//--------------------- .nv.info._Z15add_kernel_vec4PKfS0_Pfi --------------------------
	.section	.nv.info._Z15add_kernel_vec4PKfS0_Pfi,"",@"SHT_CUDA_INFO"
	.sectionflags	@""
	.align	4


	//----- nvinfo : EIATTR_CUDA_API_VERSION
	.align		4
        /*0000*/ 	.byte	0x04, 0x37
        /*0002*/ 	.short	(.L_37 - .L_36)
.L_36:
        /*0004*/ 	.word	0x00000082


	//----- nvinfo : EIATTR_KPARAM_INFO
	.align		4
.L_37:
        /*0008*/ 	.byte	0x04, 0x17
        /*000a*/ 	.short	(.L_39 - .L_38)
.L_38:
        /*000c*/ 	.word	0x00000000
        /*0010*/ 	.short	0x0003
        /*0012*/ 	.short	0x0018
        /*0014*/ 	.byte	0x00, 0xf0, 0x11, 0x00


	//----- nvinfo : EIATTR_KPARAM_INFO
	.align		4
.L_39:
        /*0018*/ 	.byte	0x04, 0x17
        /*001a*/ 	.short	(.L_41 - .L_40)
.L_40:
        /*001c*/ 	.word	0x00000000
        /*0020*/ 	.short	0x0002
        /*0022*/ 	.short	0x0010
        /*0024*/ 	.byte	0x00, 0xf5, 0x21, 0x00


	//----- nvinfo : EIATTR_KPARAM_INFO
	.align		4
.L_41:
        /*0028*/ 	.byte	0x04, 0x17
        /*002a*/ 	.short	(.L_43 - .L_42)
.L_42:
        /*002c*/ 	.word	0x00000000
        /*0030*/ 	.short	0x0001
        /*0032*/ 	.short	0x0008
        /*0034*/ 	.byte	0x00, 0xf5, 0x21, 0x00


	//----- nvinfo : EIATTR_KPARAM_INFO
	.align		4
.L_43:
        /*0038*/ 	.byte	0x04, 0x17
        /*003a*/ 	.short	(.L_45 - .L_44)
.L_44:
        /*003c*/ 	.word	0x00000000
        /*0040*/ 	.short	0x0000
        /*0042*/ 	.short	0x0000
        /*0044*/ 	.byte	0x00, 0xf5, 0x21, 0x00


	//----- nvinfo : EIATTR_SPARSE_MMA_MASK
	.align		4
.L_45:
        /*0048*/ 	.byte	0x03, 0x50
        /*004a*/ 	.short	0x0000


	//----- nvinfo : EIATTR_MAXREG_COUNT
	.align		4
        /*004c*/ 	.byte	0x03, 0x1b
        /*004e*/ 	.short	0x00ff


	//----- nvinfo : EIATTR_MERCURY_ISA_VERSION
	.align		4
        /*0050*/ 	.byte	0x03, 0x5f
        /*0052*/ 	.short	0x0101


	//----- nvinfo : EIATTR_VRC_CTA_INIT_COUNT
	.align		4
        /*0054*/ 	.byte	0x02, 0x4a
	.zero		1
	.zero		1


	//----- nvinfo : EIATTR_EXIT_INSTR_OFFSETS
	.align		4
        /*0058*/ 	.byte	0x04, 0x1c
        /*005a*/ 	.short	(.L_47 - .L_46)


	//   ....[0]....
.L_46:
        /*005c*/ 	.word	0x00000090


	//   ....[1]....
        /*0060*/ 	.word	0x00000190


	//----- nvinfo : EIATTR_CBANK_PARAM_SIZE
	.align		4
.L_47:
        /*0064*/ 	.byte	0x03, 0x19
        /*0066*/ 	.short	0x001c


	//----- nvinfo : EIATTR_PARAM_CBANK
	.align		4
        /*0068*/ 	.byte	0x04, 0x0a
        /*006a*/ 	.short	(.L_49 - .L_48)
	.align		4
.L_48:
        /*006c*/ 	.word	index@(.nv.constant0._Z15add_kernel_vec4PKfS0_Pfi)
        /*0070*/ 	.short	0x0380
        /*0072*/ 	.short	0x001c


	//----- nvinfo : EIATTR_SW_WAR
	.align		4
.L_49:
        /*0074*/ 	.byte	0x04, 0x36
        /*0076*/ 	.short	(.L_51 - .L_50)
.L_50:
        /*0078*/ 	.word	0x00000008
.L_51:


//--------------------- .nv.info._Z10add_kernelPKfS0_Pfi --------------------------
	.section	.nv.info._Z10add_kernelPKfS0_Pfi,"",@"SHT_CUDA_INFO"
	.sectionflags	@""
	.align	4


	//----- nvinfo : EIATTR_CUDA_API_VERSION
	.align		4
        /*0000*/ 	.byte	0x04, 0x37
        /*0002*/ 	.short	(.L_53 - .L_52)
.L_52:
        /*0004*/ 	.word	0x00000082


	//----- nvinfo : EIATTR_KPARAM_INFO
	.align		4
.L_53:
        /*0008*/ 	.byte	0x04, 0x17
        /*000a*/ 	.short	(.L_55 - .L_54)
.L_54:
        /*000c*/ 	.word	0x00000000
        /*0010*/ 	.short	0x0003
        /*0012*/ 	.short	0x0018
        /*0014*/ 	.byte	0x00, 0xf0, 0x11, 0x00


	//----- nvinfo : EIATTR_KPARAM_INFO
	.align		4
.L_55:
        /*0018*/ 	.byte	0x04, 0x17
        /*001a*/ 	.short	(.L_57 - .L_56)
.L_56:
        /*001c*/ 	.word	0x00000000
        /*0020*/ 	.short	0x0002
        /*0022*/ 	.short	0x0010
        /*0024*/ 	.byte	0x00, 0xf5, 0x21, 0x00


	//----- nvinfo : EIATTR_KPARAM_INFO
	.align		4
.L_57:
        /*0028*/ 	.byte	0x04, 0x17
        /*002a*/ 	.short	(.L_59 - .L_58)
.L_58:
        /*002c*/ 	.word	0x00000000
        /*0030*/ 	.short	0x0001
        /*0032*/ 	.short	0x0008
        /*0034*/ 	.byte	0x00, 0xf5, 0x21, 0x00


	//----- nvinfo : EIATTR_KPARAM_INFO
	.align		4
.L_59:
        /*0038*/ 	.byte	0x04, 0x17
        /*003a*/ 	.short	(.L_61 - .L_60)
.L_60:
        /*003c*/ 	.word	0x00000000
        /*0040*/ 	.short	0x0000
        /*0042*/ 	.short	0x0000
        /*0044*/ 	.byte	0x00, 0xf5, 0x21, 0x00


	//----- nvinfo : EIATTR_SPARSE_MMA_MASK
	.align		4
.L_61:
        /*0048*/ 	.byte	0x03, 0x50
        /*004a*/ 	.short	0x0000


	//----- nvinfo : EIATTR_MAXREG_COUNT
	.align		4
        /*004c*/ 	.byte	0x03, 0x1b
        /*004e*/ 	.short	0x00ff


	//----- nvinfo : EIATTR_MERCURY_ISA_VERSION
	.align		4
        /*0050*/ 	.byte	0x03, 0x5f
        /*0052*/ 	.short	0x0101


	//----- nvinfo : EIATTR_VRC_CTA_INIT_COUNT
	.align		4
        /*0054*/ 	.byte	0x02, 0x4a
	.zero		1
	.zero		1


	//----- nvinfo : EIATTR_EXIT_INSTR_OFFSETS
	.align		4
        /*0058*/ 	.byte	0x04, 0x1c
        /*005a*/ 	.short	(.L_63 - .L_62)


	//   ....[0]....
.L_62:
        /*005c*/ 	.word	0x00000070


	//   ....[1]....
        /*0060*/ 	.word	0x00000130


	//----- nvinfo : EIATTR_CBANK_PARAM_SIZE
	.align		4
.L_63:
        /*0064*/ 	.byte	0x03, 0x19
        /*0066*/ 	.short	0x001c


	//----- nvinfo : EIATTR_PARAM_CBANK
	.align		4
        /*0068*/ 	.byte	0x04, 0x0a
        /*006a*/ 	.short	(.L_65 - .L_64)
	.align		4
.L_64:
        /*006c*/ 	.word	index@(.nv.constant0._Z10add_kernelPKfS0_Pfi)
        /*0070*/ 	.short	0x0380
        /*0072*/ 	.short	0x001c


	//----- nvinfo : EIATTR_SW_WAR
	.align		4
.L_65:
        /*0074*/ 	.byte	0x04, 0x36
        /*0076*/ 	.short	(.L_67 - .L_66)
.L_66:
        /*0078*/ 	.word	0x00000008
.L_67:


//--------------------- .nv.callgraph             --------------------------
	.section	.nv.callgraph,"",@"SHT_CUDA_CALLGRAPH"
	.align	4
	.sectionentsize	8
	.align		4
        /*0000*/ 	.word	0x00000000
	.align		4
        /*0004*/ 	.word	0xffffffff
	.align		4
        /*0008*/ 	.word	0x00000000
	.align		4
        /*000c*/ 	.word	0xfffffffe
	.align		4
        /*0010*/ 	.word	0x00000000
	.align		4
        /*0014*/ 	.word	0xfffffffd
	.align		4
        /*0018*/ 	.word	0x00000000
	.align		4
        /*001c*/ 	.word	0xfffffffc


//--------------------- .text._Z22add_kernel_vec4_loopedPKfS0_Pfi --------------------------
	.section	.text._Z22add_kernel_vec4_loopedPKfS0_Pfi,"ax",@progbits
	.align	128
        .global         _Z22add_kernel_vec4_loopedPKfS0_Pfi
        .type           _Z22add_kernel_vec4_loopedPKfS0_Pfi,@function
        .size           _Z22add_kernel_vec4_loopedPKfS0_Pfi,(.L_x_6 - _Z22add_kernel_vec4_loopedPKfS0_Pfi)
        .other          _Z22add_kernel_vec4_loopedPKfS0_Pfi,@"STO_CUDA_ENTRY STV_DEFAULT"
_Z22add_kernel_vec4_loopedPKfS0_Pfi:
.text._Z22add_kernel_vec4_loopedPKfS0_Pfi:
[----:B------:R-:W-:Y:S01]  /*0000*/  LDC R1, c[0x0][0x37c] ;  /* 0x0000df00ff017b82 */ /* 0x000fe20000000800 */
[----:B------:R-:W0:Y:S07]  /*0010*/  S2R R3, SR_TID.X ;  /* 0x0000000000037919 */ /* 0x000e2e0000002100 */
[----:B------:R-:W0:Y:S01]  /*0020*/  S2UR UR4, SR_CTAID.X ;  /* 0x00000000000479c3 */ /* 0x000e220000002500 */
[----:B------:R-:W1:Y:S07]  /*0030*/  LDCU UR5, c[0x0][0x398] ;  /* 0x00007300ff0577ac */ /* 0x000e6e0008000800 */
[----:B------:R-:W0:Y:S02]  /*0040*/  LDC R16, c[0x0][0x360] ;  /* 0x0000d800ff107b82 */ /* 0x000e240000000800 */
[----:B0-----:R-:W-:-:S05]  /*0050*/  IMAD R0, R16, UR4, R3 ;  /* 0x0000000410007c24 */ /* 0x001fca000f8e0203 */
[----:B------:R-:W-:-:S04]  /*0060*/  SHF.L.U32 R17, R0, 0x2, RZ ;  /* 0x0000000200117819 */ /* 0x000fc800000006ff */
[----:B-1----:R-:W-:-:S13]  /*0070*/  ISETP.GE.AND P0, PT, R17, UR5, PT ;  /* 0x0000000511007c0c */ /* 0x002fda000bf06270 */
[----:B------:R-:W-:Y:S05]  /*0080*/  @P0 EXIT ;  /* 0x000000000000094d */ /* 0x000fea0003800000 */
[----:B------:R-:W0:Y:S01]  /*0090*/  LDC R0, c[0x0][0x398] ;  /* 0x0000e600ff007b82 */ /* 0x000e220000000800 */
[----:B------:R-:W1:Y:S01]  /*00a0*/  LDCU UR4, c[0x0][0x370] ;  /* 0x00006e00ff0477ac */ /* 0x000e620008000800 */
[----:B------:R-:W2:Y:S06]  /*00b0*/  LDCU.64 UR6, c[0x0][0x358] ;  /* 0x00006b00ff0677ac */ /* 0x000eac0008000a00 */
[----:B------:R-:W3:Y:S08]  /*00c0*/  LDC.64 R2, c[0x0][0x390] ;  /* 0x0000e400ff027b82 */ /* 0x000ef00000000a00 */
[----:B------:R-:W4:Y:S01]  /*00d0*/  LDC.64 R12, c[0x0][0x380] ;  /* 0x0000e000ff0c7b82 */ /* 0x000f220000000a00 */
[----:B-1----:R-:W-:-:S07]  /*00e0*/  IMAD R16, R16, UR4, RZ ;  /* 0x0000000410107c24 */ /* 0x002fce000f8e02ff */
[----:B--2---:R-:W1:Y:S02]  /*00f0*/  LDC.64 R14, c[0x0][0x388] ;  /* 0x0000e200ff0e7b82 */ /* 0x004e640000000a00 */
.L_x_2:
[----:B0-----:R-:W-:Y:S01]  /*0100*/  IADD3 R5, PT, PT, R17, 0x3, RZ ;  /* 0x0000000311057810 */ /* 0x001fe20007ffe0ff */
[----:B------:R-:W-:Y:S03]  /*0110*/  BSSY.RECONVERGENT B0, `(.L_x_0) ;  /* 0x000000e000007945 */ /* 0x000fe60003800200 */
[----:B0-----:R-:W-:-:S13]  /*0120*/  ISETP.GE.AND P0, PT, R5, R0, PT ;  /* 0x000000000500720c */ /* 0x001fda0003f06270 */
[----:B------:R-:W-:Y:S05]  /*0130*/  @P0 BRA `(.L_x_1) ;  /* 0x00000000002c0947 */ /* 0x000fea0003800000 */
[----:B------:R-:W-:-:S05]  /*0140*/  SHF.R.S32.HI R21, RZ, 0x2, R17 ;  /* 0x00000002ff157819 */ /* 0x000fca0000011411 */
[----:B-1----:R-:W-:-:S04]  /*0150*/  IMAD.WIDE R8, R21, 0x10, R14 ;  /* 0x0000001015087825 */ /* 0x002fc800078e020e */
[----:B----4-:R-:W-:Y:S02]  /*0160*/  IMAD.WIDE R18, R21, 0x10, R12 ;  /* 0x0000001015127825 */ /* 0x010fe400078e020c */
[----:B------:R-:W2:Y:S04]  /*0170*/  LDG.E.128.CONSTANT R8, desc[UR6][R8.64] ;  /* 0x0000000608087981 */ /* 0x000ea8000c1e9d00 */
[----:B------:R-:W2:Y:S02]  /*0180*/  LDG.E.128.CONSTANT R4, desc[UR6][R18.64] ;  /* 0x0000000612047981 */ /* 0x000ea4000c1e9d00 */
[----:B--2---:R-:W-:Y:S01]  /*0190*/  FADD R6, R6, R10 ;  /* 0x0000000a06067221 */ /* 0x004fe20000000000 */
[----:B------:R-:W-:Y:S01]  /*01a0*/  FADD R7, R7, R11 ;  /* 0x0000000b07077221 */ /* 0x000fe20000000000 */
[----:B------:R-:W-:Y:S01]  /*01b0*/  FADD R4, R4, R8 ;  /* 0x0000000804047221 */ /* 0x000fe20000000000 */
[----:B------:R-:W-:Y:S01]  /*01c0*/  FADD R5, R5, R9 ;  /* 0x0000000905057221 */ /* 0x000fe20000000000 */
[----:B---3--:R-:W-:-:S05]  /*01d0*/  IMAD.WIDE R10, R21, 0x10, R2 ;  /* 0x00000010150a7825 */ /* 0x008fca00078e0202 */
[----:B------:R0:W-:Y:S02]  /*01e0*/  STG.E.128 desc[UR6][R10.64], R4 ;  /* 0x000000040a007986 */ /* 0x0001e4000c101d06 */
.L_x_1:
[----:B------:R-:W-:Y:S05]  /*01f0*/  BSYNC.RECONVERGENT B0 ;  /* 0x0000000000007941 */ /* 0x000fea0003800200 */
.L_x_0:
[----:B------:R-:W-:-:S04]  /*0200*/  LEA R17, R16, R17, 0x2 ;  /* 0x0000001110117211 */ /* 0x000fc800078e10ff */
[----:B------:R-:W-:-:S13]  /*0210*/  ISETP.GE.AND P0, PT, R17, R0, PT ;  /* 0x000000001100720c */ /* 0x000fda0003f06270 */
[----:B------:R-:W-:Y:S05]  /*0220*/  @!P0 BRA `(.L_x_2) ;  /* 0xfffffffc00b48947 */ /* 0x000fea000383ffff */
[----:B------:R-:W-:Y:S05]  /*0230*/  EXIT ;  /* 0x000000000000794d */ /* 0x000fea0003800000 */
.L_x_3:
[----:B------:R-:W-:-:S00]  /*0240*/  BRA `(.L_x_3) ;  /* 0xfffffffc00fc7947 */ /* 0x000fc0000383ffff */
[----:B------:R-:W-:-:S00]  /*0250*/  NOP ;  /* 0x0000000000007918 */ /* 0x000fc00000000000 */
        /* <DEDUP_REMOVED lines=10> */
.L_x_6:


//--------------------- .text._Z15add_kernel_vec4PKfS0_Pfi --------------------------
	.section	.text._Z15add_kernel_vec4PKfS0_Pfi,"ax",@progbits
	.align	128
        .global         _Z15add_kernel_vec4PKfS0_Pfi
        .type           _Z15add_kernel_vec4PKfS0_Pfi,@function
        .size           _Z15add_kernel_vec4PKfS0_Pfi,(.L_x_7 - _Z15add_kernel_vec4PKfS0_Pfi)
        .other          _Z15add_kernel_vec4PKfS0_Pfi,@"STO_CUDA_ENTRY STV_DEFAULT"
_Z15add_kernel_vec4PKfS0_Pfi:
.text._Z15add_kernel_vec4PKfS0_Pfi:
[----:B------:R-:W-:Y:S01]  /*0000*/  LDC R1, c[0x0][0x37c] ;  /* 0x0000df00ff017b82 */ /* 0x000fe20000000800 */
[----:B------:R-:W0:Y:S07]  /*0010*/  S2R R3, SR_TID.X ;  /* 0x0000000000037919 */ /* 0x000e2e0000002100 */
[----:B------:R-:W0:Y:S01]  /*0020*/  S2UR UR4, SR_CTAID.X ;  /* 0x00000000000479c3 */ /* 0x000e220000002500 */
[----:B------:R-:W1:Y:S07]  /*0030*/  LDCU UR5, c[0x0][0x398] ;  /* 0x00007300ff0577ac */ /* 0x000e6e0008000800 */
[----:B------:R-:W0:Y:S02]  /*0040*/  LDC R0, c[0x0][0x360] ;  /* 0x0000d800ff007b82 */ /* 0x000e240000000800 */
[----:B0-----:R-:W-:-:S05]  /*0050*/  IMAD R0, R0, UR4, R3 ;  /* 0x0000000400007c24 */ /* 0x001fca000f8e0203 */
[----:B------:R-:W-:-:S04]  /*0060*/  SHF.L.U32 R0, R0, 0x2, RZ ;  /* 0x0000000200007819 */ /* 0x000fc800000006ff */
[----:B------:R-:W-:-:S04]  /*0070*/  IADD3 R2, PT, PT, R0, 0x3, RZ ;  /* 0x0000000300027810 */ /* 0x000fc80007ffe0ff */
[----:B-1----:R-:W-:-:S13]  /*0080*/  ISETP.GE.AND P0, PT, R2, UR5, PT ;  /* 0x0000000502007c0c */ /* 0x002fda000bf06270 */
[----:B------:R-:W-:Y:S05]  /*0090*/  @P0 EXIT ;  /* 0x000000000000094d */ /* 0x000fea0003800000 */
[----:B------:R-:W0:Y:S01]  /*00a0*/  LDC.64 R2, c[0x0][0x380] ;  /* 0x0000e000ff027b82 */ /* 0x000e220000000a00 */
[----:B------:R-:W1:Y:S01]  /*00b0*/  LDCU.64 UR4, c[0x0][0x358] ;  /* 0x00006b00ff0477ac */ /* 0x000e620008000a00 */
[----:B------:R-:W-:-:S06]  /*00c0*/  SHF.R.S32.HI R9, RZ, 0x2, R0 ;  /* 0x00000002ff097819 */ /* 0x000fcc0000011400 */
[----:B------:R-:W2:Y:S08]  /*00d0*/  LDC.64 R4, c[0x0][0x388] ;  /* 0x0000e200ff047b82 */ /* 0x000eb00000000a00 */
[----:B------:R-:W3:Y:S01]  /*00e0*/  LDC.64 R6, c[0x0][0x390] ;  /* 0x0000e400ff067b82 */ /* 0x000ee20000000a00 */
[----:B0-----:R-:W-:-:S05]  /*00f0*/  IMAD.WIDE R2, R9, 0x10, R2 ;  /* 0x0000001009027825 */ /* 0x001fca00078e0202 */
[----:B-1----:R-:W4:Y:S01]  /*0100*/  LDG.E.128.CONSTANT R12, desc[UR4][R2.64] ;  /* 0x00000004020c7981 */ /* 0x002f22000c1e9d00 */
[----:B--2---:R-:W-:-:S05]  /*0110*/  IMAD.WIDE R4, R9, 0x10, R4 ;  /* 0x0000001009047825 */ /* 0x004fca00078e0204 */
[----:B------:R-:W4:Y:S01]  /*0120*/  LDG.E.128.CONSTANT R16, desc[UR4][R4.64] ;  /* 0x0000000404107981 */ /* 0x000f22000c1e9d00 */
[----:B---3--:R-:W-:-:S04]  /*0130*/  IMAD.WIDE R6, R9, 0x10, R6 ;  /* 0x0000001009067825 */ /* 0x008fc800078e0206 */
[----:B----4-:R-:W-:Y:S01]  /*0140*/  FADD R12, R12, R16 ;  /* 0x000000100c0c7221 */ /* 0x010fe20000000000 */
[----:B------:R-:W-:Y:S01]  /*0150*/  FADD R13, R13, R17 ;  /* 0x000000110d0d7221 */ /* 0x000fe20000000000 */
[----:B------:R-:W-:Y:S01]  /*0160*/  FADD R14, R14, R18 ;  /* 0x000000120e0e7221 */ /* 0x000fe20000000000 */
[----:B------:R-:W-:-:S05]  /*0170*/  FADD R15, R15, R19 ;  /* 0x000000130f0f7221 */ /* 0x000fca0000000000 */
[----:B------:R-:W-:Y:S01]  /*0180*/  STG.E.128 desc[UR4][R6.64], R12 ;  /* 0x0000000c06007986 */ /* 0x000fe2000c101d04 */
[----:B------:R-:W-:Y:S05]  /*0190*/  EXIT ;  /* 0x000000000000794d */ /* 0x000fea0003800000 */
.L_x_4:
        /* <DEDUP_REMOVED lines=14> */
.L_x_7:


//--------------------- .text._Z10add_kernelPKfS0_Pfi --------------------------
	.section	.text._Z10add_kernelPKfS0_Pfi,"ax",@progbits
	.align	128
        .global         _Z10add_kernelPKfS0_Pfi
        .type           _Z10add_kernelPKfS0_Pfi,@function
        .size           _Z10add_kernelPKfS0_Pfi,(.L_x_8 - _Z10add_kernelPKfS0_Pfi)
        .other          _Z10add_kernelPKfS0_Pfi,@"STO_CUDA_ENTRY STV_DEFAULT"
_Z10add_kernelPKfS0_Pfi:
.text._Z10add_kernelPKfS0_Pfi:
[----:B------:R-:W-:Y:S01]  /*0000*/  LDC R1, c[0x0][0x37c] ;  /* 0x0000df00ff017b82 */ /* 0x000fe20000000800 */
[----:B------:R-:W0:Y:S07]  /*0010*/  S2R R0, SR_TID.X ;  /* 0x0000000000007919 */ /* 0x000e2e0000002100 */
[----:B------:R-:W0:Y:S01]  /*0020*/  S2UR UR4, SR_CTAID.X ;  /* 0x00000000000479c3 */ /* 0x000e220000002500 */
[----:B------:R-:W1:Y:S07]  /*0030*/  LDCU UR5, c[0x0][0x398] ;  /* 0x00007300ff0577ac */ /* 0x000e6e0008000800 */
[----:B------:R-:W0:Y:S02]  /*0040*/  LDC R9, c[0x0][0x360] ;  /* 0x0000d800ff097b82 */ /* 0x000e240000000800 */
[----:B0-----:R-:W-:-:S05]  /*0050*/  IMAD R9, R9, UR4, R0 ;  /* 0x0000000409097c24 */ /* 0x001fca000f8e0200 */
[----:B-1----:R-:W-:-:S13]  /*0060*/  ISETP.GE.AND P0, PT, R9, UR5, PT ;  /* 0x0000000509007c0c */ /* 0x002fda000bf06270 */
[----:B------:R-:W-:Y:S05]  /*0070*/  @P0 EXIT ;  /* 0x000000000000094d */ /* 0x000fea0003800000 */
[----:B------:R-:W0:Y:S01]  /*0080*/  LDC.64 R2, c[0x0][0x380] ;  /* 0x0000e000ff027b82 */ /* 0x000e220000000a00 */
[----:B------:R-:W1:Y:S07]  /*0090*/  LDCU.64 UR4, c[0x0][0x358] ;  /* 0x00006b00ff0477ac */ /* 0x000e6e0008000a00 */
[----:B------:R-:W2:Y:S08]  /*00a0*/  LDC.64 R4, c[0x0][0x388] ;  /* 0x0000e200ff047b82 */ /* 0x000eb00000000a00 */
[----:B------:R-:W3:Y:S01]  /*00b0*/  LDC.64 R6, c[0x0][0x390] ;  /* 0x0000e400ff067b82 */ /* 0x000ee20000000a00 */
[----:B0-----:R-:W-:-:S06]  /*00c0*/  IMAD.WIDE R2, R9, 0x4, R2 ;  /* 0x0000000409027825 */ /* 0x001fcc00078e0202 */
[----:B-1----:R-:W4:Y:S01]  /*00d0*/  LDG.E R2, desc[UR4][R2.64] ;  /* 0x0000000402027981 */ /* 0x002f22000c1e1900 */
[----:B--2---:R-:W-:-:S06]  /*00e0*/  IMAD.WIDE R4, R9, 0x4, R4 ;  /* 0x0000000409047825 */ /* 0x004fcc00078e0204 */
[----:B------:R-:W4:Y:S01]  /*00f0*/  LDG.E R5, desc[UR4][R4.64] ;  /* 0x0000000404057981 */ /* 0x000f22000c1e1900 */
[----:B---3--:R-:W-:-:S04]  /*0100*/  IMAD.WIDE R6, R9, 0x4, R6 ;  /* 0x0000000409067825 */ /* 0x008fc800078e0206 */
[----:B----4-:R-:W-:-:S05]  /*0110*/  FADD R9, R2, R5 ;  /* 0x0000000502097221 */ /* 0x010fca0000000000 */
[----:B------:R-:W-:Y:S01]  /*0120*/  STG.E desc[UR4][R6.64], R9 ;  /* 0x0000000906007986 */ /* 0x000fe2000c101904 */
[----:B------:R-:W-:Y:S05]  /*0130*/  EXIT ;  /* 0x000000000000794d */ /* 0x000fea0003800000 */
.L_x_5:
        /* <DEDUP_REMOVED lines=12> */
.L_x_8:


//--------------------- .nv.shared.reserved.0     --------------------------
	.section	.nv.shared.reserved.0,"aw",@nobits
	.weak		__nv_reservedSMEM_offset_0_alias
	.size		__nv_reservedSMEM_offset_0_alias, 0, 64
	.other		__nv_reservedSMEM_offset_0_alias,@"STO_CUDA_RESERVED_SHARED STV_DEFAULT"
__nv_reservedSMEM_offset_0_alias:
	.zero		0
	.zero		64


//--------------------- .nv.constant0._Z22add_kernel_vec4_loopedPKfS0_Pfi --------------------------
	.section	.nv.constant0._Z22add_kernel_vec4_loopedPKfS0_Pfi,"a",@progbits
	.sectionflags	@""
	.align	4
.nv.constant0._Z22add_kernel_vec4_loopedPKfS0_Pfi:
	.zero		924


//--------------------- .nv.constant0._Z15add_kernel_vec4PKfS0_Pfi --------------------------
	.section	.nv.constant0._Z15add_kernel_vec4PKfS0_Pfi,"a",@progbits
	.sectionflags	@""
	.align	4
.nv.constant0._Z15add_kernel_vec4PKfS0_Pfi:
	.zero		924


//--------------------- .nv.constant0._Z10add_kernelPKfS0_Pfi --------------------------
	.section	.nv.constant0._Z10add_kernelPKfS0_Pfi,"a",@progbits
	.sectionflags	@""
	.align	4
.nv.constant0._Z10add_kernelPKfS0_Pfi:
	.zero		924


//--------------------- SYMBOLS --------------------------

	.type		.nv.reservedSmem.offset0,@object
	.size		.nv.reservedSmem.offset0,0x4
